	.headerflags	@"EF_CUDA_TEXMODE_UNIFIED EF_CUDA_64BIT_ADDRESS EF_CUDA_ACCELERATORS EF_CUDA_SM90 EF_CUDA_VIRTUAL_SM(EF_CUDA_SM90)"
	.elftype	@"ET_EXEC"


//--------------------- .nv.info                  --------------------------
	.section	.nv.info,"",@"SHT_CUDA_INFO"
	.align	4


	//----- nvinfo : EIATTR_REGCOUNT
	.align		4
        /*0000*/ 	.byte	0x04, 0x2f
        /*0002*/ 	.short	(.L_3 - .L_2)
	.align		4
.L_2:
        /*0004*/ 	.word	index@(triton_poi_fused__native_batch_norm_legit_no_training_relu_90)
        /*0008*/ 	.word	0x00000016


	//----- nvinfo : EIATTR_MIN_STACK_SIZE
	.align		4
.L_3:
        /*000c*/ 	.byte	0x04, 0x12
        /*000e*/ 	.short	(.L_5 - .L_4)
	.align		4
.L_4:
        /*0010*/ 	.word	index@(triton_poi_fused__native_batch_norm_legit_no_training_relu_90)
        /*0014*/ 	.word	0x00000000


	//----- nvinfo : EIATTR_FRAME_SIZE
	.align		4
.L_5:
        /*0018*/ 	.byte	0x04, 0x11
        /*001a*/ 	.short	(.L_7 - .L_6)
	.align		4
.L_6:
        /*001c*/ 	.word	index@(triton_poi_fused__native_batch_norm_legit_no_training_relu_90)
        /*0020*/ 	.word	0x00000000


	//----- nvinfo : EIATTR_MIN_STACK_SIZE
	.align		4
.L_7:
        /*0024*/ 	.byte	0x04, 0x12
        /*0026*/ 	.short	(.L_9 - .L_8)
	.align		4
.L_8:
        /*0028*/ 	.word	index@(triton_poi_fused__native_batch_norm_legit_no_training_relu_90)
        /*002c*/ 	.word	0x00000000
.L_9:


//--------------------- .nv.info.triton_poi_fused__native_batch_norm_legit_no_training_relu_90 --------------------------
	.section	.nv.info.triton_poi_fused__native_batch_norm_legit_no_training_relu_90,"",@"SHT_CUDA_INFO"
	.sectionflags	@""
	.align	4


	//----- nvinfo : EIATTR_CUDA_API_VERSION
	.align		4
        /*0000*/ 	.byte	0x04, 0x37
        /*0002*/ 	.short	(.L_11 - .L_10)
.L_10:
        /*0004*/ 	.word	0x0000007c


	//----- nvinfo : EIATTR_KPARAM_INFO
	.align		4
.L_11:
        /*0008*/ 	.byte	0x04, 0x17
        /*000a*/ 	.short	(.L_13 - .L_12)
.L_12:
        /*000c*/ 	.word	0x00000000
        /*0010*/ 	.short	0x0006
        /*0012*/ 	.short	0x0030
        /*0014*/ 	.byte	0x00, 0xf0, 0x11, 0x00


	//----- nvinfo : EIATTR_KPARAM_INFO
	.align		4
.L_13:
        /*0018*/ 	.byte	0x04, 0x17
        /*001a*/ 	.short	(.L_15 - .L_14)
.L_14:
        /*001c*/ 	.word	0x00000000
        /*0020*/ 	.short	0x0005
        /*0022*/ 	.short	0x0028
        /*0024*/ 	.byte	0x00, 0xf4, 0x21, 0x00


	//----- nvinfo : EIATTR_KPARAM_INFO
	.align		4
.L_15:
        /*0028*/ 	.byte	0x04, 0x17
        /*002a*/ 	.short	(.L_17 - .L_16)
.L_16:
        /*002c*/ 	.word	0x00000000
        /*0030*/ 	.short	0x0004
        /*0032*/ 	.short	0x0020
        /*0034*/ 	.byte	0x00, 0xf4, 0x21, 0x00


	//----- nvinfo : EIATTR_KPARAM_INFO
	.align		4
.L_17:
        /*0038*/ 	.byte	0x04, 0x17
        /*003a*/ 	.short	(.L_19 - .L_18)
.L_18:
        /*003c*/ 	.word	0x00000000
        /*0040*/ 	.short	0x0003
        /*0042*/ 	.short	0x0018
        /*0044*/ 	.byte	0x00, 0xf4, 0x21, 0x00


	//----- nvinfo : EIATTR_KPARAM_INFO
	.align		4
.L_19:
        /*0048*/ 	.byte	0x04, 0x17
        /*004a*/ 	.short	(.L_21 - .L_20)
.L_20:
        /*004c*/ 	.word	0x00000000
        /*0050*/ 	.short	0x0002
        /*0052*/ 	.short	0x0010
        /*0054*/ 	.byte	0x00, 0xf4, 0x21, 0x00


	//----- nvinfo : EIATTR_KPARAM_INFO
	.align		4
.L_21:
        /*0058*/ 	.byte	0x04, 0x17
        /*005a*/ 	.short	(.L_23 - .L_22)
.L_22:
        /*005c*/ 	.word	0x00000000
        /*0060*/ 	.short	0x0001
        /*0062*/ 	.short	0x0008
        /*0064*/ 	.byte	0x00, 0xf4, 0x21, 0x00


	//----- nvinfo : EIATTR_KPARAM_INFO
	.align		4
.L_23:
        /*0068*/ 	.byte	0x04, 0x17
        /*006a*/ 	.short	(.L_25 - .L_24)
.L_24:
        /*006c*/ 	.word	0x00000000
        /*0070*/ 	.short	0x0000
        /*0072*/ 	.short	0x0000
        /*0074*/ 	.byte	0x00, 0xf4, 0x21, 0x00


	//----- nvinfo : EIATTR_SPARSE_MMA_MASK
	.align		4
.L_25:
        /*0078*/ 	.byte	0x03, 0x50
        /*007a*/ 	.short	0x0000


	//----- nvinfo : EIATTR_MAXREG_COUNT
	.align		4
        /*007c*/ 	.byte	0x03, 0x1b
        /*007e*/ 	.short	0x00ff


	//----- nvinfo : EIATTR_EXIT_INSTR_OFFSETS
	.align		4
        /*0080*/ 	.byte	0x04, 0x1c
        /*0082*/ 	.short	(.L_27 - .L_26)


	//   ....[0]....
.L_26:
        /*0084*/ 	.word	0x000004a0


	//   ....[1]....
        /*0088*/ 	.word	0x000004c0


	//----- nvinfo : EIATTR_REQNTID
	.align		4
.L_27:
        /*008c*/ 	.byte	0x04, 0x10
        /*008e*/ 	.short	(.L_29 - .L_28)
.L_28:
        /*0090*/ 	.word	0x00000080
        /*0094*/ 	.word	0x00000001
        /*0098*/ 	.word	0x00000001


	//----- nvinfo : EIATTR_CBANK_PARAM_SIZE
	.align		4
.L_29:
        /*009c*/ 	.byte	0x03, 0x19
        /*009e*/ 	.short	0x0034


	//----- nvinfo : EIATTR_PARAM_CBANK
	.align		4
        /*00a0*/ 	.byte	0x04, 0x0a
        /*00a2*/ 	.short	(.L_31 - .L_30)
	.align		4
.L_30:
        /*00a4*/ 	.word	index@(.nv.constant0.triton_poi_fused__native_batch_norm_legit_no_training_relu_90)
        /*00a8*/ 	.short	0x0210
        /*00aa*/ 	.short	0x0034


	//----- nvinfo : EIATTR_SW_WAR
	.align		4
.L_31:
        /*00ac*/ 	.byte	0x04, 0x36
        /*00ae*/ 	.short	(.L_33 - .L_32)
.L_32:
        /*00b0*/ 	.word	0x00000008
.L_33:


//--------------------- .nv.callgraph             --------------------------
	.section	.nv.callgraph,"",@"SHT_CUDA_CALLGRAPH"
	.align	4
	.sectionentsize	8
	.align		4
        /*0000*/ 	.word	0x00000000
	.align		4
        /*0004*/ 	.word	0xffffffff
	.align		4
        /*0008*/ 	.word	0x00000000
	.align		4
        /*000c*/ 	.word	0xfffffffe
	.align		4
        /*0010*/ 	.word	0x00000000
	.align		4
        /*0014*/ 	.word	0xfffffffd
	.align		4
        /*0018*/ 	.word	0x00000000
	.align		4
        /*001c*/ 	.word	0xfffffffc


//--------------------- .nv.constant4             --------------------------
	.section	.nv.constant4,"a",@progbits
	.align	8
	.align		8
.nv.constant4:
        /*0000*/ 	.dword	_$_str
	.align		8
        /*0008*/ 	.dword	_$_str_$_2


//--------------------- .text.triton_poi_fused__native_batch_norm_legit_no_training_relu_90 --------------------------
	.section	.text.triton_poi_fused__native_batch_norm_legit_no_training_relu_90,"ax",@progbits
	.align	128
        .global         triton_poi_fused__native_batch_norm_legit_no_training_relu_90
        .type           triton_poi_fused__native_batch_norm_legit_no_training_relu_90,@function
        .size           triton_poi_fused__native_batch_norm_legit_no_training_relu_90,(.L_x_1 - triton_poi_fused__native_batch_norm_legit_no_training_relu_90)
        .other          triton_poi_fused__native_batch_norm_legit_no_training_relu_90,@"STO_CUDA_ENTRY STV_DEFAULT"
triton_poi_fused__native_batch_norm_legit_no_training_relu_90:
.text.triton_poi_fused__native_batch_norm_legit_no_training_relu_90:
[----:B------:R-:W0:Y:S01]  /*0000*/  LDC R1, c[0x0][0x28] ;  /* 0x00000a00ff017b82 */ /* 0x000e220000000800 */
[----:B------:R-:W1:Y:S01]  /*0010*/  S2R R0, SR_TID.X ;  /* 0x0000000000007919 */ /* 0x000e620000002100 */
[----:B------:R-:W-:-:S06]  /*0020*/  HFMA2.MMA R2, -RZ, RZ, 0, 0 ;  /* 0x00000000ff027435 */ /* 0x000fcc00000001ff */
[----:B------:R-:W2:Y:S01]  /*0030*/  LDC.64 R8, c[0x0][0x220] ;  /* 0x00008800ff087b82 */ /* 0x000ea20000000a00 */
[----:B------:R-:W-:Y:S01]  /*0040*/  ULDC.64 UR4, c[0x0][0x208] ;  /* 0x0000820000047ab9 */ /* 0x000fe20000000a00 */
[----:B------:R-:W3:Y:S06]  /*0050*/  S2R R5, SR_CTAID.X ;  /* 0x0000000000057919 */ /* 0x000eec0000002500 */
[----:B------:R-:W4:Y:S08]  /*0060*/  LDC.64 R14, c[0x0][0x218] ;  /* 0x00008600ff0e7b82 */ /* 0x000f300000000a00 */
[----:B------:R-:W5:Y:S08]  /*0070*/  LDC.64 R12, c[0x0][0x210] ;  /* 0x00008400ff0c7b82 */ /* 0x000f700000000a00 */
[----:B------:R-:W4:Y:S01]  /*0080*/  LDC.64 R16, c[0x0][0x228] ;  /* 0x00008a00ff107b82 */ /* 0x000f220000000a00 */
[----:B-1----:R-:W-:-:S07]  /*0090*/  SHF.L.U32 R0, R0, 0x1, RZ ;  /* 0x0000000100007819 */ /* 0x002fce00000006ff */
[----:B------:R-:W1:Y:S01]  /*00a0*/  LDC.64 R18, c[0x0][0x230] ;  /* 0x00008c00ff127b82 */ /* 0x000e620000000a00 */
[----:B---3--:R-:W-:Y:S02]  /*00b0*/  SHF.R.S32.HI R3, RZ, 0x17, R5 ;  /* 0x00000017ff037819 */ /* 0x008fe40000011405 */
[----:B------:R-:W-:Y:S02]  /*00c0*/  LOP3.LUT R0, R0, 0xfe, RZ, 0xc0, !PT ;  /* 0x000000fe00007812 */ /* 0x000fe400078ec0ff */
[----:B------:R-:W-:Y:S02]  /*00d0*/  SGXT R3, R3, 0x1 ;  /* 0x000000010303781a */ /* 0x000fe40000000200 */
[----:B------:R-:W-:-:S04]  /*00e0*/  LEA R0, R5, R0, 0x8 ;  /* 0x0000000005007211 */ /* 0x000fc800078e40ff */
[----:B------:R-:W-:Y:S02]  /*00f0*/  LEA.HI R3, R3, R0, RZ, 0x2 ;  /* 0x0000000003037211 */ /* 0x000fe400078f10ff */
[----:B------:R-:W-:Y:S02]  /*0100*/  ISETP.GE.AND P0, PT, R0, 0x3800, PT ;  /* 0x000038000000780c */ /* 0x000fe40003f06270 */
[----:B------:R-:W-:-:S05]  /*0110*/  SHF.R.S32.HI R3, RZ, 0x2, R3 ;  /* 0x00000002ff037819 */ /* 0x000fca0000011403 */
[----:B------:R-:W-:-:S05]  /*0120*/  IMAD.HI R2, R3, -0x6db6db6d, R2 ;  /* 0x9249249303027827 */ /* 0x000fca00078e0202 */
[----:B------:R-:W-:-:S04]  /*0130*/  SHF.R.U32.HI R5, RZ, 0x1f, R2 ;  /* 0x0000001fff057819 */ /* 0x000fc80000011602 */
[----:B------:R-:W-:-:S05]  /*0140*/  LEA.HI.SX32 R5, R2, R5, 0x17 ;  /* 0x0000000502057211 */ /* 0x000fca00078fbaff */
[----:B------:R-:W-:Y:S01]  /*0150*/  IMAD R11, R5, -0x380, R3 ;  /* 0xfffffc80050b7824 */ /* 0x000fe200078e0203 */
[----:B------:R-:W-:-:S03]  /*0160*/  CS2R R4, SRZ ;  /* 0x0000000000047805 */ /* 0x000fc6000001ff00 */
[----:B--2---:R-:W-:-:S05]  /*0170*/  IMAD.WIDE R8, R11, 0x4, R8 ;  /* 0x000000040b087825 */ /* 0x004fca00078e0208 */
[----:B------:R-:W2:Y:S04]  /*0180*/  @!P0 LDG.E.EL R4, desc[UR4][R8.64] ;  /* 0x0000000408048981 */ /* 0x000ea8000c2e1900 */
[----:B------:R3:W2:Y:S01]  /*0190*/  @!P0 LDG.E.EL R5, desc[UR4][R8.64] ;  /* 0x0000000408058981 */ /* 0x0006a2000c2e1900 */
[----:B------:R-:W-:Y:S02]  /*01a0*/  CS2R R6, SRZ ;  /* 0x0000000000067805 */ /* 0x000fe4000001ff00 */
[----:B------:R-:W-:Y:S01]  /*01b0*/  CS2R R2, SRZ ;  /* 0x0000000000027805 */ /* 0x000fe2000001ff00 */
[----:B----4-:R-:W-:-:S04]  /*01c0*/  IMAD.WIDE R14, R11, 0x4, R14 ;  /* 0x000000040b0e7825 */ /* 0x010fc800078e020e */
[----:B-----5:R-:W-:Y:S01]  /*01d0*/  IMAD.WIDE R12, R0, 0x4, R12 ;  /* 0x00000004000c7825 */ /* 0x020fe200078e020c */
[----:B------:R-:W4:Y:S01]  /*01e0*/  @!P0 LDG.E.EL R7, desc[UR4][R14.64] ;  /* 0x000000040e078981 */ /* 0x000f22000c2e1900 */
[----:B---3--:R-:W-:Y:S02]  /*01f0*/  CS2R R8, SRZ ;  /* 0x0000000000087805 */ /* 0x008fe4000001ff00 */
[C---:B0-----:R-:W-:Y:S01]  /*0200*/  IMAD.WIDE R16, R11.reuse, 0x4, R16 ;  /* 0x000000040b107825 */ /* 0x041fe200078e0210 */
[----:B------:R0:W3:Y:S03]  /*0210*/  @!P0 LDG.E.EL R6, desc[UR4][R14.64] ;  /* 0x000000040e068981 */ /* 0x0000e6000c2e1900 */
[----:B-1----:R-:W-:Y:S01]  /*0220*/  IMAD.WIDE R18, R11, 0x4, R18 ;  /* 0x000000040b127825 */ /* 0x002fe200078e0212 */
[----:B------:R1:W4:Y:S01]  /*0230*/  @!P0 LDG.E.64 R2, desc[UR4][R12.64] ;  /* 0x000000040c028981 */ /* 0x000322000c1e1b00 */
[----:B------:R-:W-:-:S03]  /*0240*/  CS2R R10, SRZ ;  /* 0x00000000000a7805 */ /* 0x000fc6000001ff00 */
[----:B------:R-:W5:Y:S04]  /*0250*/  @!P0 LDG.E.EL R9, desc[UR4][R18.64] ;  /* 0x0000000412098981 */ /* 0x000f68000c2e1900 */
[----:B------:R-:W5:Y:S04]  /*0260*/  @!P0 LDG.E.EL R10, desc[UR4][R16.64] ;  /* 0x00000004100a8981 */ /* 0x000f68000c2e1900 */
[----:B------:R-:W3:Y:S04]  /*0270*/  @!P0 LDG.E.EL R11, desc[UR4][R16.64] ;  /* 0x00000004100b8981 */ /* 0x000ee8000c2e1900 */
[----:B------:R-:W3:Y:S01]  /*0280*/  @!P0 LDG.E.EL R8, desc[UR4][R18.64] ;  /* 0x0000000412088981 */ /* 0x000ee2000c2e1900 */
[----:B0-----:R-:W-:Y:S01]  /*0290*/  MOV R14, 0x3e800000 ;  /* 0x3e800000000e7802 */ /* 0x001fe20000000f00 */
[----:B--2---:R-:W-:Y:S01]  /*02a0*/  FADD R4, R4, 9.9999997473787516356e-06 ;  /* 0x3727c5ac04047421 */ /* 0x004fe20000000000 */
[----:B------:R-:W-:-:S03]  /*02b0*/  FADD R5, R5, 9.9999997473787516356e-06 ;  /* 0x3727c5ac05057421 */ /* 0x000fc60000000000 */
[----:B-1----:R-:W0:Y:S08]  /*02c0*/  MUFU.SQRT R12, R4 ;  /* 0x00000004000c7308 */ /* 0x002e300000002000 */
[----:B------:R1:W2:Y:S01]  /*02d0*/  MUFU.SQRT R13, R5 ;  /* 0x00000005000d7308 */ /* 0x0002a20000002000 */
[C---:B0-----:R-:W-:Y:S02]  /*02e0*/  FSETP.GT.AND P1, PT, R12.reuse, 8.50705917302346158658e+37, PT ;  /* 0x7e8000000c00780b */ /* 0x041fe40003f24000 */
[----:B------:R-:W-:Y:S01]  /*02f0*/  FSETP.GEU.AND P3, PT, R12, 1.175494350822287508e-38, PT ;  /* 0x008000000c00780b */ /* 0x000fe20003f6e000 */
[----:B-1----:R-:W0:Y:S01]  /*0300*/  LDC.64 R4, c[0x0][0x238] ;  /* 0x00008e00ff047b82 */ /* 0x002e220000000a00 */
[----:B--2---:R-:W-:-:S02]  /*0310*/  FSETP.GT.AND P2, PT, R13, 8.50705917302346158658e+37, PT ;  /* 0x7e8000000d00780b */ /* 0x004fc40003f44000 */
[----:B------:R-:W-:-:S07]  /*0320*/  FSETP.GEU.AND P4, PT, R13, 1.175494350822287508e-38, PT ;  /* 0x008000000d00780b */ /* 0x000fce0003f8e000 */
[----:B------:R-:W-:-:S04]  /*0330*/  @P1 FMUL R12, R12, 0.25 ;  /* 0x3e8000000c0c1820 */ /* 0x000fc80000400000 */
[----:B------:R-:W-:Y:S01]  /*0340*/  @!P3 FMUL R12, R12, 16777216 ;  /* 0x4b8000000c0cb820 */ /* 0x000fe20000400000 */
[----:B------:R-:W-:-:S04]  /*0350*/  @P2 FMUL R13, R13, 0.25 ;  /* 0x3e8000000d0d2820 */ /* 0x000fc80000400000 */
[----:B------:R-:W-:Y:S01]  /*0360*/  @!P4 FMUL R13, R13, 16777216 ;  /* 0x4b8000000d0dc820 */ /* 0x000fe20000400000 */
[----:B------:R-:W1:Y:S01]  /*0370*/  MUFU.RCP R12, R12 ;  /* 0x0000000c000c7308 */ /* 0x000e620000001000 */
[----:B------:R-:W-:-:S07]  /*0380*/  FSEL R15, R14, 1, P1 ;  /* 0x3f8000000e0f7808 */ /* 0x000fce0000800000 */
[----:B------:R-:W2:Y:S01]  /*0390*/  MUFU.RCP R13, R13 ;  /* 0x0000000d000d7308 */ /* 0x000ea20000001000 */
[----:B------:R-:W-:Y:S01]  /*03a0*/  FSEL R14, R14, 1, P2 ;  /* 0x3f8000000e0e7808 */ /* 0x000fe20001000000 */
[----:B------:R-:W-:-:S04]  /*03b0*/  @!P3 FMUL R15, R15, 16777216 ;  /* 0x4b8000000f0fb820 */ /* 0x000fc80000400000 */
[----:B------:R-:W-:Y:S01]  /*03c0*/  @!P4 FMUL R14, R14, 16777216 ;  /* 0x4b8000000e0ec820 */ /* 0x000fe20000400000 */
[----:B----4-:R-:W-:Y:S01]  /*03d0*/  FADD R2, -R7, R2 ;  /* 0x0000000207027221 */ /* 0x010fe20000000100 */
[----:B---3--:R-:W-:Y:S01]  /*03e0*/  FADD R3, -R6, R3 ;  /* 0x0000000306037221 */ /* 0x008fe20000000100 */
[----:B-1----:R-:W-:Y:S01]  /*03f0*/  FMUL R15, R12, R15 ;  /* 0x0000000f0c0f7220 */ /* 0x002fe20000400000 */
[----:B--2---:R-:W-:-:S03]  /*0400*/  FMUL R14, R13, R14 ;  /* 0x0000000e0d0e7220 */ /* 0x004fc60000400000 */
[----:B------:R-:W-:Y:S01]  /*0410*/  FMUL R2, R2, R15 ;  /* 0x0000000f02027220 */ /* 0x000fe20000400000 */
[----:B------:R-:W-:-:S03]  /*0420*/  FMUL R3, R3, R14 ;  /* 0x0000000e03037220 */ /* 0x000fc60000400000 */
[----:B-----5:R-:W-:Y:S01]  /*0430*/  FFMA R2, R2, R10, R9 ;  /* 0x0000000a02027223 */ /* 0x020fe20000000009 */
[----:B------:R-:W-:-:S04]  /*0440*/  FFMA R3, R3, R11, R8 ;  /* 0x0000000b03037223 */ /* 0x000fc80000000008 */
[----:B------:R-:W-:Y:S02]  /*0450*/  FSETP.GEU.AND P1, PT, R2, RZ, PT ;  /* 0x000000ff0200720b */ /* 0x000fe40003f2e000 */
[C---:B------:R-:W-:Y:S01]  /*0460*/  FSETP.GEU.AND P2, PT, R3.reuse, RZ, PT ;  /* 0x000000ff0300720b */ /* 0x040fe20003f4e000 */
[----:B0-----:R-:W-:Y:S01]  /*0470*/  IMAD.WIDE R4, R0, 0x4, R4 ;  /* 0x0000000400047825 */ /* 0x001fe200078e0204 */
[----:B------:R-:W-:Y:S02]  /*0480*/  FSEL R2, R2, RZ, P1 ;  /* 0x000000ff02027208 */ /* 0x000fe40000800000 */
[----:B------:R-:W-:Y:S01]  /*0490*/  FSEL R3, R3, RZ, P2 ;  /* 0x000000ff03037208 */ /* 0x000fe20001000000 */
[----:B------:R-:W-:Y:S08]  /*04a0*/  @P0 EXIT ;  /* 0x000000000000094d */ /* 0x000ff00003800000 */
[----:B------:R-:W-:Y:S01]  /*04b0*/  STG.E.64 desc[UR4][R4.64], R2 ;  /* 0x0000000204007986 */ /* 0x000fe2000c101b04 */
[----:B------:R-:W-:Y:S05]  /*04c0*/  EXIT ;  /* 0x000000000000794d */ /* 0x000fea0003800000 */
.L_x_0:
[----:B------:R-:W-:-:S00]  /*04d0*/  BRA `(.L_x_0) ;  /* 0xfffffffc00fc7947 */ /* 0x000fc0000383ffff */
[----:B------:R-:W-:-:S00]  /*04e0*/  NOP ;  /* 0x0000000000007918 */ /* 0x000fc00000000000 */
        /* <DEDUP_REMOVED lines=9> */
.L_x_1:


//--------------------- .nv.global.init           --------------------------
	.section	.nv.global.init,"aw",@progbits
.nv.global.init:
	.type		_$_str,@object
	.size		_$_str,(_$_str_$_2 - _$_str)
_$_str:
        /*0000*/ 	.byte	0x5f, 0x5f, 0x43, 0x55, 0x44, 0x41, 0x5f, 0x46, 0x54, 0x5a, 0x00
	.type		_$_str_$_2,@object
	.size		_$_str_$_2,(.L_1 - _$_str_$_2)
_$_str_$_2:
        /*000b*/ 	.byte	0x5f, 0x5f, 0x43, 0x55, 0x44, 0x41, 0x5f, 0x50, 0x52, 0x45, 0x43, 0x5f, 0x53, 0x51, 0x52, 0x54
        /*001b*/ 	.byte	0x00
.L_1:


//--------------------- .nv.constant0.triton_poi_fused__native_batch_norm_legit_no_training_relu_90 --------------------------
	.section	.nv.constant0.triton_poi_fused__native_batch_norm_legit_no_training_relu_90,"a",@progbits
	.sectionflags	@""
	.align	4
.nv.constant0.triton_poi_fused__native_batch_norm_legit_no_training_relu_90:
	.zero		580
